	.headerflags	@"EF_CUDA_TEXMODE_UNIFIED EF_CUDA_64BIT_ADDRESS EF_CUDA_ACCELERATORS EF_CUDA_SM90 EF_CUDA_VIRTUAL_SM(EF_CUDA_SM90)"
	.elftype	@"ET_EXEC"


//--------------------- .nv.info                  --------------------------
	.section	.nv.info,"",@"SHT_CUDA_INFO"
	.align	4


	//----- nvinfo : EIATTR_REGCOUNT
	.align		4
        /*0000*/ 	.byte	0x04, 0x2f
        /*0002*/ 	.short	(.L_3 - .L_2)
	.align		4
.L_2:
        /*0004*/ 	.word	index@(triton_poi_fused__native_batch_norm_legit_no_training_convolution_relu_2)
        /*0008*/ 	.word	0x00000020


	//----- nvinfo : EIATTR_MIN_STACK_SIZE
	.align		4
.L_3:
        /*000c*/ 	.byte	0x04, 0x12
        /*000e*/ 	.short	(.L_5 - .L_4)
	.align		4
.L_4:
        /*0010*/ 	.word	index@(triton_poi_fused__native_batch_norm_legit_no_training_convolution_relu_2)
        /*0014*/ 	.word	0x00000000


	//----- nvinfo : EIATTR_FRAME_SIZE
	.align		4
.L_5:
        /*0018*/ 	.byte	0x04, 0x11
        /*001a*/ 	.short	(.L_7 - .L_6)
	.align		4
.L_6:
        /*001c*/ 	.word	index@(triton_poi_fused__native_batch_norm_legit_no_training_convolution_relu_2)
        /*0020*/ 	.word	0x00000000


	//----- nvinfo : EIATTR_MIN_STACK_SIZE
	.align		4
.L_7:
        /*0024*/ 	.byte	0x04, 0x12
        /*0026*/ 	.short	(.L_9 - .L_8)
	.align		4
.L_8:
        /*0028*/ 	.word	index@(triton_poi_fused__native_batch_norm_legit_no_training_convolution_relu_2)
        /*002c*/ 	.word	0x00000000
.L_9:


//--------------------- .nv.info.triton_poi_fused__native_batch_norm_legit_no_training_convolution_relu_2 --------------------------
	.section	.nv.info.triton_poi_fused__native_batch_norm_legit_no_training_convolution_relu_2,"",@"SHT_CUDA_INFO"
	.sectionflags	@""
	.align	4


	//----- nvinfo : EIATTR_CUDA_API_VERSION
	.align		4
        /*0000*/ 	.byte	0x04, 0x37
        /*0002*/ 	.short	(.L_11 - .L_10)
.L_10:
        /*0004*/ 	.word	0x0000007c


	//----- nvinfo : EIATTR_KPARAM_INFO
	.align		4
.L_11:
        /*0008*/ 	.byte	0x04, 0x17
        /*000a*/ 	.short	(.L_13 - .L_12)
.L_12:
        /*000c*/ 	.word	0x00000000
        /*0010*/ 	.short	0x0007
        /*0012*/ 	.short	0x0038
        /*0014*/ 	.byte	0x00, 0xf0, 0x11, 0x00


	//----- nvinfo : EIATTR_KPARAM_INFO
	.align		4
.L_13:
        /*0018*/ 	.byte	0x04, 0x17
        /*001a*/ 	.short	(.L_15 - .L_14)
.L_14:
        /*001c*/ 	.word	0x00000000
        /*0020*/ 	.short	0x0006
        /*0022*/ 	.short	0x0030
        /*0024*/ 	.byte	0x00, 0xf4, 0x21, 0x00


	//----- nvinfo : EIATTR_KPARAM_INFO
	.align		4
.L_15:
        /*0028*/ 	.byte	0x04, 0x17
        /*002a*/ 	.short	(.L_17 - .L_16)
.L_16:
        /*002c*/ 	.word	0x00000000
        /*0030*/ 	.short	0x0005
        /*0032*/ 	.short	0x0028
        /*0034*/ 	.byte	0x00, 0xf4, 0x21, 0x00


	//----- nvinfo : EIATTR_KPARAM_INFO
	.align		4
.L_17:
        /*0038*/ 	.byte	0x04, 0x17
        /*003a*/ 	.short	(.L_19 - .L_18)
.L_18:
        /*003c*/ 	.word	0x00000000
        /*0040*/ 	.short	0x0004
        /*0042*/ 	.short	0x0020
        /*0044*/ 	.byte	0x00, 0xf4, 0x21, 0x00


	//----- nvinfo : EIATTR_KPARAM_INFO
	.align		4
.L_19:
        /*0048*/ 	.byte	0x04, 0x17
        /*004a*/ 	.short	(.L_21 - .L_20)
.L_20:
        /*004c*/ 	.word	0x00000000
        /*0050*/ 	.short	0x0003
        /*0052*/ 	.short	0x0018
        /*0054*/ 	.byte	0x00, 0xf4, 0x21, 0x00


	//----- nvinfo : EIATTR_KPARAM_INFO
	.align		4
.L_21:
        /*0058*/ 	.byte	0x04, 0x17
        /*005a*/ 	.short	(.L_23 - .L_22)
.L_22:
        /*005c*/ 	.word	0x00000000
        /*0060*/ 	.short	0x0002
        /*0062*/ 	.short	0x0010
        /*0064*/ 	.byte	0x00, 0xf4, 0x21, 0x00


	//----- nvinfo : EIATTR_KPARAM_INFO
	.align		4
.L_23:
        /*0068*/ 	.byte	0x04, 0x17
        /*006a*/ 	.short	(.L_25 - .L_24)
.L_24:
        /*006c*/ 	.word	0x00000000
        /*0070*/ 	.short	0x0001
        /*0072*/ 	.short	0x0008
        /*0074*/ 	.byte	0x00, 0xf4, 0x21, 0x00


	//----- nvinfo : EIATTR_KPARAM_INFO
	.align		4
.L_25:
        /*0078*/ 	.byte	0x04, 0x17
        /*007a*/ 	.short	(.L_27 - .L_26)
.L_26:
        /*007c*/ 	.word	0x00000000
        /*0080*/ 	.short	0x0000
        /*0082*/ 	.short	0x0000
        /*0084*/ 	.byte	0x00, 0xf4, 0x21, 0x00


	//----- nvinfo : EIATTR_SPARSE_MMA_MASK
	.align		4
.L_27:
        /*0088*/ 	.byte	0x03, 0x50
        /*008a*/ 	.short	0x0000


	//----- nvinfo : EIATTR_MAXREG_COUNT
	.align		4
        /*008c*/ 	.byte	0x03, 0x1b
        /*008e*/ 	.short	0x00ff


	//----- nvinfo : EIATTR_EXIT_INSTR_OFFSETS
	.align		4
        /*0090*/ 	.byte	0x04, 0x1c
        /*0092*/ 	.short	(.L_29 - .L_28)


	//   ....[0]....
.L_28:
        /*0094*/ 	.word	0x000007b0


	//----- nvinfo : EIATTR_REQNTID
	.align		4
.L_29:
        /*0098*/ 	.byte	0x04, 0x10
        /*009a*/ 	.short	(.L_31 - .L_30)
.L_30:
        /*009c*/ 	.word	0x00000080
        /*00a0*/ 	.word	0x00000001
        /*00a4*/ 	.word	0x00000001


	//----- nvinfo : EIATTR_CBANK_PARAM_SIZE
	.align		4
.L_31:
        /*00a8*/ 	.byte	0x03, 0x19
        /*00aa*/ 	.short	0x003c


	//----- nvinfo : EIATTR_PARAM_CBANK
	.align		4
        /*00ac*/ 	.byte	0x04, 0x0a
        /*00ae*/ 	.short	(.L_33 - .L_32)
	.align		4
.L_32:
        /*00b0*/ 	.word	index@(.nv.constant0.triton_poi_fused__native_batch_norm_legit_no_training_convolution_relu_2)
        /*00b4*/ 	.short	0x0210
        /*00b6*/ 	.short	0x003c


	//----- nvinfo : EIATTR_SW_WAR
	.align		4
.L_33:
        /*00b8*/ 	.byte	0x04, 0x36
        /*00ba*/ 	.short	(.L_35 - .L_34)
.L_34:
        /*00bc*/ 	.word	0x00000008
.L_35:


//--------------------- .nv.callgraph             --------------------------
	.section	.nv.callgraph,"",@"SHT_CUDA_CALLGRAPH"
	.align	4
	.sectionentsize	8
	.align		4
        /*0000*/ 	.word	0x00000000
	.align		4
        /*0004*/ 	.word	0xffffffff
	.align		4
        /*0008*/ 	.word	0x00000000
	.align		4
        /*000c*/ 	.word	0xfffffffe
	.align		4
        /*0010*/ 	.word	0x00000000
	.align		4
        /*0014*/ 	.word	0xfffffffd
	.align		4
        /*0018*/ 	.word	0x00000000
	.align		4
        /*001c*/ 	.word	0xfffffffc


//--------------------- .nv.constant4             --------------------------
	.section	.nv.constant4,"a",@progbits
	.align	8
	.align		8
.nv.constant4:
        /*0000*/ 	.dword	_$_str
	.align		8
        /*0008*/ 	.dword	_$_str_$_2


//--------------------- .text.triton_poi_fused__native_batch_norm_legit_no_training_convolution_relu_2 --------------------------
	.section	.text.triton_poi_fused__native_batch_norm_legit_no_training_convolution_relu_2,"ax",@progbits
	.align	128
        .global         triton_poi_fused__native_batch_norm_legit_no_training_convolution_relu_2
        .type           triton_poi_fused__native_batch_norm_legit_no_training_convolution_relu_2,@function
        .size           triton_poi_fused__native_batch_norm_legit_no_training_convolution_relu_2,(.L_x_1 - triton_poi_fused__native_batch_norm_legit_no_training_convolution_relu_2)
        .other          triton_poi_fused__native_batch_norm_legit_no_training_convolution_relu_2,@"STO_CUDA_ENTRY STV_DEFAULT"
triton_poi_fused__native_batch_norm_legit_no_training_convolution_relu_2:
.text.triton_poi_fused__native_batch_norm_legit_no_training_convolution_relu_2:
[----:B------:R-:W-:Y:S01]  /*0000*/  LDC R1, c[0x0][0x28] ;  /* 0x00000a00ff017b82 */ /* 0x000fe20000000800 */
[----:B------:R-:W1:Y:S01]  /*0010*/  S2R R0, SR_TID.X ;  /* 0x0000000000007919 */ /* 0x000e620000002100 */
[----:B------:R-:W-:-:S06]  /*0020*/  ULDC.64 UR4, c[0x0][0x208] ;  /* 0x0000820000047ab9 */ /* 0x000fcc0000000a00 */
[----:B------:R-:W2:Y:S01]  /*0030*/  LDC.64 R28, c[0x0][0x218] ;  /* 0x00008600ff1c7b82 */ /* 0x000ea20000000a00 */
[----:B------:R-:W3:Y:S07]  /*0040*/  S2R R5, SR_CTAID.X ;  /* 0x0000000000057919 */ /* 0x000eee0000002500 */
[----:B------:R-:W4:Y:S08]  /*0050*/  LDC.64 R26, c[0x0][0x220] ;  /* 0x00008800ff1a7b82 */ /* 0x000f300000000a00 */
[----:B------:R-:W5:Y:S01]  /*0060*/  LDC.64 R22, c[0x0][0x230] ;  /* 0x00008c00ff167b82 */ /* 0x000f620000000a00 */
[----:B-1----:R-:W-:-:S02]  /*0070*/  SHF.L.U32 R0, R0, 0x2, RZ ;  /* 0x0000000200007819 */ /* 0x002fc400000006ff */
[----:B---3--:R-:W-:Y:S02]  /*0080*/  SHF.R.S32.HI R3, RZ, 0x15, R5 ;  /* 0x00000015ff037819 */ /* 0x008fe40000011405 */
[----:B------:R-:W-:Y:S02]  /*0090*/  LOP3.LUT R0, R0, 0x1fc, RZ, 0xc0, !PT ;  /* 0x000001fc00007812 */ /* 0x000fe400078ec0ff */
[----:B------:R-:W-:Y:S02]  /*00a0*/  SGXT R3, R3, 0x1 ;  /* 0x000000010303781a */ /* 0x000fe40000000200 */
[----:B------:R-:W-:Y:S02]  /*00b0*/  LEA R0, R5, R0, 0xa ;  /* 0x0000000005007211 */ /* 0x000fe400078e50ff */
[----:B------:R-:W1:Y:S02]  /*00c0*/  LDC.64 R4, c[0x0][0x228] ;  /* 0x00008a00ff047b82 */ /* 0x000e640000000a00 */
[----:B------:R-:W-:-:S04]  /*00d0*/  LEA.HI R3, R3, R0, RZ, 0xa ;  /* 0x0000000003037211 */ /* 0x000fc800078f50ff */
[----:B------:R-:W-:Y:S02]  /*00e0*/  SHF.R.S32.HI R9, RZ, 0xa, R3 ;  /* 0x0000000aff097819 */ /* 0x000fe40000011403 */
[----:B------:R-:W-:Y:S02]  /*00f0*/  IADD3 R3, R3, 0x200, RZ ;  /* 0x0000020003037810 */ /* 0x000fe40007ffe0ff */
[----:B------:R-:W-:Y:S02]  /*0100*/  LEA.HI R2, R9, R9, RZ, 0x5 ;  /* 0x0000000909027211 */ /* 0x000fe400078f28ff */
[----:B------:R-:W-:Y:S02]  /*0110*/  SHF.R.S32.HI R3, RZ, 0xa, R3 ;  /* 0x0000000aff037819 */ /* 0x000fe40000011403 */
[----:B------:R-:W-:Y:S02]  /*0120*/  LOP3.LUT R2, R2, 0xffffffe0, RZ, 0xc0, !PT ;  /* 0xffffffe002027812 */ /* 0x000fe400078ec0ff */
[----:B------:R-:W-:-:S02]  /*0130*/  LEA.HI R6, R3, R3, RZ, 0x5 ;  /* 0x0000000303067211 */ /* 0x000fc400078f28ff */
[----:B------:R-:W-:Y:S02]  /*0140*/  IADD3 R9, R9, -R2, RZ ;  /* 0x8000000209097210 */ /* 0x000fe40007ffe0ff */
[----:B------:R-:W-:-:S04]  /*0150*/  LOP3.LUT R6, R6, 0xffffffe0, RZ, 0xc0, !PT ;  /* 0xffffffe006067812 */ /* 0x000fc800078ec0ff */
[----:B------:R-:W-:Y:S01]  /*0160*/  IADD3 R3, R3, -R6, RZ ;  /* 0x8000000603037210 */ /* 0x000fe20007ffe0ff */
[--C-:B-1----:R-:W-:Y:S01]  /*0170*/  IMAD.WIDE R12, R9, 0x4, R4.reuse ;  /* 0x00000004090c7825 */ /* 0x102fe200078e0204 */
[----:B------:R-:W1:Y:S03]  /*0180*/  LDC.64 R6, c[0x0][0x210] ;  /* 0x00008400ff067b82 */ /* 0x000e660000000a00 */
[----:B------:R-:W-:Y:S01]  /*0190*/  IMAD.WIDE R24, R3, 0x4, R4 ;  /* 0x0000000403187825 */ /* 0x000fe200078e0204 */
[----:B------:R-:W3:Y:S04]  /*01a0*/  LDG.E.EL R21, desc[UR4][R12.64] ;  /* 0x000000040c157981 */ /* 0x000ee8000c2e1900 */
[----:B------:R-:W5:Y:S01]  /*01b0*/  LDC.64 R4, c[0x0][0x238] ;  /* 0x00008e00ff047b82 */ /* 0x000f620000000a00 */
[----:B------:R-:W3:Y:S01]  /*01c0*/  LDG.E.EL R24, desc[UR4][R24.64] ;  /* 0x0000000418187981 */ /* 0x000ee2000c2e1900 */
[----:B--2---:R-:W-:-:S05]  /*01d0*/  IMAD.WIDE R10, R9, 0x4, R28 ;  /* 0x00000004090a7825 */ /* 0x004fca00078e021c */
[----:B------:R4:W2:Y:S01]  /*01e0*/  LDG.E.EL R19, desc[UR4][R10.64] ;  /* 0x000000040a137981 */ /* 0x0008a2000c2e1900 */
[----:B-1----:R-:W-:-:S04]  /*01f0*/  IMAD.WIDE R6, R0, 0x4, R6 ;  /* 0x0000000400067825 */ /* 0x002fc800078e0206 */
[C---:B----4-:R-:W-:Y:S01]  /*0200*/  IMAD.WIDE R10, R9.reuse, 0x4, R26 ;  /* 0x00000004090a7825 */ /* 0x050fe200078e021a */
[----:B------:R-:W2:Y:S04]  /*0210*/  LDG.E.128 R12, desc[UR4][R6.64] ;  /* 0x00000004060c7981 */ /* 0x000ea8000c1e1d00 */
[----:B------:R-:W4:Y:S01]  /*0220*/  LDG.E.EL R18, desc[UR4][R10.64] ;  /* 0x000000040a127981 */ /* 0x000f22000c2e1900 */
[----:B-----5:R-:W-:-:S04]  /*0230*/  IMAD.WIDE R16, R9, 0x4, R22 ;  /* 0x0000000409107825 */ /* 0x020fc800078e0216 */
[----:B0-----:R-:W-:Y:S02]  /*0240*/  IMAD.WIDE R8, R9, 0x4, R4 ;  /* 0x0000000409087825 */ /* 0x001fe400078e0204 */
[----:B------:R-:W5:Y:S02]  /*0250*/  LDG.E.EL R17, desc[UR4][R16.64] ;  /* 0x0000000410117981 */ /* 0x000f64000c2e1900 */
[C---:B------:R-:W-:Y:S02]  /*0260*/  IMAD.WIDE R28, R3.reuse, 0x4, R28 ;  /* 0x00000004031c7825 */ /* 0x040fe400078e021c */
[----:B------:R-:W5:Y:S02]  /*0270*/  LDG.E.EL R20, desc[UR4][R8.64] ;  /* 0x0000000408147981 */ /* 0x000f64000c2e1900 */
[C---:B------:R-:W-:Y:S02]  /*0280*/  IMAD.WIDE R26, R3.reuse, 0x4, R26 ;  /* 0x00000004031a7825 */ /* 0x040fe400078e021a */
[----:B------:R0:W5:Y:S04]  /*0290*/  LDG.E.EL R16, desc[UR4][R28.64] ;  /* 0x000000041c107981 */ /* 0x000168000c2e1900 */
[----:B------:R-:W5:Y:S01]  /*02a0*/  LDG.E.128 R8, desc[UR4][R6.64+0x800] ;  /* 0x0008000406087981 */ /* 0x000f62000c1e1d00 */
[----:B------:R-:W-:-:S03]  /*02b0*/  IMAD.WIDE R4, R3, 0x4, R4 ;  /* 0x0000000403047825 */ /* 0x000fc600078e0204 */
[----:B------:R-:W5:Y:S01]  /*02c0*/  LDG.E.EL R2, desc[UR4][R26.64] ;  /* 0x000000041a027981 */ /* 0x000f62000c2e1900 */
[----:B------:R-:W-:-:S03]  /*02d0*/  IMAD.WIDE R22, R3, 0x4, R22 ;  /* 0x0000000403167825 */ /* 0x000fc600078e0216 */
[----:B------:R-:W5:Y:S04]  /*02e0*/  LDG.E.EL R4, desc[UR4][R4.64] ;  /* 0x0000000404047981 */ /* 0x000f68000c2e1900 */
[----:B------:R1:W5:Y:S01]  /*02f0*/  LDG.E.EL R3, desc[UR4][R22.64] ;  /* 0x0000000416037981 */ /* 0x000362000c2e1900 */
[----:B---3--:R-:W-:Y:S01]  /*0300*/  FADD R21, R21, 9.9999997473787516356e-06 ;  /* 0x3727c5ac15157421 */ /* 0x008fe20000000000 */
[----:B------:R-:W-:-:S03]  /*0310*/  FADD R24, R24, 9.9999997473787516356e-06 ;  /* 0x3727c5ac18187421 */ /* 0x000fc60000000000 */
[----:B------:R-:W3:Y:S08]  /*0320*/  MUFU.SQRT R25, R21 ;  /* 0x0000001500197308 */ /* 0x000ef00000002000 */
[----:B0-----:R-:W0:Y:S01]  /*0330*/  MUFU.SQRT R28, R24 ;  /* 0x00000018001c7308 */ /* 0x001e220000002000 */
[C---:B---3--:R-:W-:Y:S02]  /*0340*/  FSETP.GT.AND P0, PT, R25.reuse, 8.50705917302346158658e+37, PT ;  /* 0x7e8000001900780b */ /* 0x048fe40003f04000 */
[----:B------:R-:W-:-:S02]  /*0350*/  FSETP.GEU.AND P2, PT, R25, 1.175494350822287508e-38, PT ;  /* 0x008000001900780b */ /* 0x000fc40003f4e000 */
[C---:B0-----:R-:W-:Y:S02]  /*0360*/  FSETP.GT.AND P1, PT, R28.reuse, 8.50705917302346158658e+37, PT ;  /* 0x7e8000001c00780b */ /* 0x041fe40003f24000 */
[----:B------:R-:W-:-:S07]  /*0370*/  FSETP.GEU.AND P3, PT, R28, 1.175494350822287508e-38, PT ;  /* 0x008000001c00780b */ /* 0x000fce0003f6e000 */
[----:B------:R-:W-:Y:S01]  /*0380*/  @P0 FMUL R25, R25, 0.25 ;  /* 0x3e80000019190820 */ /* 0x000fe20000400000 */
[----:B------:R-:W-:-:S03]  /*0390*/  HFMA2.MMA R24, -RZ, RZ, 1.625, 0 ;  /* 0x3e800000ff187435 */ /* 0x000fc600000001ff */
[----:B------:R-:W-:Y:S01]  /*03a0*/  @!P2 FMUL R25, R25, 16777216 ;  /* 0x4b8000001919a820 */ /* 0x000fe20000400000 */
[----:B------:R-:W-:-:S04]  /*03b0*/  @P1 FMUL R28, R28, 0.25 ;  /* 0x3e8000001c1c1820 */ /* 0x000fc80000400000 */
[----:B------:R-:W-:Y:S01]  /*03c0*/  @!P3 FMUL R28, R28, 16777216 ;  /* 0x4b8000001c1cb820 */ /* 0x000fe20000400000 */
[----:B------:R-:W0:Y:S01]  /*03d0*/  MUFU.RCP R25, R25 ;  /* 0x0000001900197308 */ /* 0x000e220000001000 */
[----:B-1----:R-:W-:-:S07]  /*03e0*/  FSEL R22, R24, 1, P0 ;  /* 0x3f80000018167808 */ /* 0x002fce0000000000 */
[----:B------:R1:W3:Y:S01]  /*03f0*/  MUFU.RCP R5, R28 ;  /* 0x0000001c00057308 */ /* 0x0002e20000001000 */
[----:B------:R-:W-:Y:S01]  /*0400*/  FSEL R24, R24, 1, P1 ;  /* 0x3f80000018187808 */ /* 0x000fe20000800000 */
[----:B------:R-:W-:Y:S01]  /*0410*/  @!P2 FMUL R22, R22, 16777216 ;  /* 0x4b8000001616a820 */ /* 0x000fe20000400000 */
[--C-:B--2---:R-:W-:Y:S01]  /*0420*/  FADD R13, R13, R19.reuse ;  /* 0x000000130d0d7221 */ /* 0x104fe20000000000 */
[--C-:B------:R-:W-:Y:S01]  /*0430*/  FADD R12, R12, R19.reuse ;  /* 0x000000130c0c7221 */ /* 0x100fe20000000000 */
[--C-:B------:R-:W-:Y:S01]  /*0440*/  FADD R14, R14, R19.reuse ;  /* 0x000000130e0e7221 */ /* 0x100fe20000000000 */
[----:B------:R-:W-:Y:S01]  /*0450*/  @!P3 FMUL R24, R24, 16777216 ;  /* 0x4b8000001818b820 */ /* 0x000fe20000400000 */
[----:B------:R-:W-:Y:S01]  /*0460*/  FADD R15, R15, R19 ;  /* 0x000000130f0f7221 */ /* 0x000fe20000000000 */
[----:B0-----:R-:W-:Y:S01]  /*0470*/  FMUL R21, R25, R22 ;  /* 0x0000001619157220 */ /* 0x001fe20000400000 */
[C---:B----4-:R-:W-:Y:S01]  /*0480*/  FADD R22, -R18.reuse, R12 ;  /* 0x0000000c12167221 */ /* 0x050fe20000000100 */
[C---:B------:R-:W-:Y:S01]  /*0490*/  FADD R26, -R18.reuse, R14 ;  /* 0x0000000e121a7221 */ /* 0x040fe20000000100 */
[C---:B-1----:R-:W-:Y:S01]  /*04a0*/  FADD R28, -R18.reuse, R15 ;  /* 0x0000000f121c7221 */ /* 0x042fe20000000100 */
[----:B---3--:R-:W-:Y:S01]  /*04b0*/  FMUL R5, R5, R24 ;  /* 0x0000001805057220 */ /* 0x008fe20000400000 */
[----:B------:R-:W-:-:S02]  /*04c0*/  FADD R24, -R18, R13 ;  /* 0x0000000d12187221 */ /* 0x000fc40000000100 */
[----:B------:R-:W0:Y:S01]  /*04d0*/  LDC.64 R18, c[0x0][0x240] ;  /* 0x00009000ff127b82 */ /* 0x000e220000000a00 */
[C---:B------:R-:W-:Y:S01]  /*04e0*/  FMUL R27, R21.reuse, R22 ;  /* 0x00000016151b7220 */ /* 0x040fe20000400000 */
[C---:B------:R-:W-:Y:S01]  /*04f0*/  FMUL R24, R21.reuse, R24 ;  /* 0x0000001815187220 */ /* 0x040fe20000400000 */
[C---:B------:R-:W-:Y:S01]  /*0500*/  FMUL R23, R21.reuse, R26 ;  /* 0x0000001a15177220 */ /* 0x040fe20000400000 */
[----:B------:R-:W-:Y:S01]  /*0510*/  FMUL R25, R21, R28 ;  /* 0x0000001c15197220 */ /* 0x000fe20000400000 */
[--C-:B-----5:R-:W-:Y:S01]  /*0520*/  FADD R9, R9, R16.reuse ;  /* 0x0000001009097221 */ /* 0x120fe20000000000 */
[--C-:B------:R-:W-:Y:S01]  /*0530*/  FADD R8, R8, R16.reuse ;  /* 0x0000001008087221 */ /* 0x100fe20000000000 */
[--C-:B------:R-:W-:Y:S01]  /*0540*/  FADD R10, R10, R16.reuse ;  /* 0x000000100a0a7221 */ /* 0x100fe20000000000 */
[----:B------:R-:W-:Y:S01]  /*0550*/  FADD R11, R11, R16 ;  /* 0x000000100b0b7221 */ /* 0x000fe20000000000 */
[C-C-:B------:R-:W-:Y:S01]  /*0560*/  FFMA R22, R17.reuse, R24, R20.reuse ;  /* 0x0000001811167223 */ /* 0x140fe20000000014 */
[C-C-:B------:R-:W-:Y:S01]  /*0570*/  FFMA R21, R17.reuse, R27, R20.reuse ;  /* 0x0000001b11157223 */ /* 0x140fe20000000014 */
[C-C-:B------:R-:W-:Y:S01]  /*0580*/  FFMA R23, R17.reuse, R23, R20.reuse ;  /* 0x0000001711177223 */ /* 0x140fe20000000014 */
[----:B------:R-:W-:Y:S01]  /*0590*/  FFMA R17, R17, R25, R20 ;  /* 0x0000001911117223 */ /* 0x000fe20000000014 */
[C---:B------:R-:W-:Y:S01]  /*05a0*/  FADD R20, -R2.reuse, R9 ;  /* 0x0000000902147221 */ /* 0x040fe20000000100 */
[C---:B------:R-:W-:Y:S01]  /*05b0*/  FADD R16, -R2.reuse, R8 ;  /* 0x0000000802107221 */ /* 0x040fe20000000100 */
[C---:B------:R-:W-:Y:S01]  /*05c0*/  FADD R24, -R2.reuse, R10 ;  /* 0x0000000a02187221 */ /* 0x040fe20000000100 */
[----:B------:R-:W-:Y:S01]  /*05d0*/  FADD R2, -R2, R11 ;  /* 0x0000000b02027221 */ /* 0x000fe20000000100 */
[C---:B------:R-:W-:Y:S01]  /*05e0*/  FMUL R20, R5.reuse, R20 ;  /* 0x0000001405147220 */ /* 0x040fe20000400000 */
[C---:B------:R-:W-:Y:S01]  /*05f0*/  FMUL R29, R5.reuse, R16 ;  /* 0x00000010051d7220 */ /* 0x040fe20000400000 */
[C---:B------:R-:W-:Y:S01]  /*0600*/  FMUL R27, R5.reuse, R24 ;  /* 0x00000018051b7220 */ /* 0x040fe20000400000 */
[----:B------:R-:W-:Y:S01]  /*0610*/  FMUL R25, R5, R2 ;  /* 0x0000000205197220 */ /* 0x000fe20000400000 */
[C-C-:B------:R-:W-:Y:S01]  /*0620*/  FFMA R5, R3.reuse, R20, R4.reuse ;  /* 0x0000001403057223 */ /* 0x140fe20000000004 */
[C-C-:B------:R-:W-:Y:S01]  /*0630*/  FFMA R20, R3.reuse, R29, R4.reuse ;  /* 0x0000001d03147223 */ /* 0x140fe20000000004 */
[C-C-:B------:R-:W-:Y:S01]  /*0640*/  FFMA R24, R3.reuse, R27, R4.reuse ;  /* 0x0000001b03187223 */ /* 0x140fe20000000004 */
[----:B------:R-:W-:Y:S01]  /*0650*/  FFMA R25, R3, R25, R4 ;  /* 0x0000001903197223 */ /* 0x000fe20000000004 */
[----:B------:R-:W-:Y:S01]  /*0660*/  FSETP.GEU.AND P6, PT, R17, RZ, PT ;  /* 0x000000ff1100720b */ /* 0x000fe20003fce000 */
[----:B0-----:R-:W-:Y:S01]  /*0670*/  IMAD.WIDE R2, R0, 0x4, R18 ;  /* 0x0000000400027825 */ /* 0x001fe200078e0212 */
[----:B------:R-:W-:-:S02]  /*0680*/  FSETP.GEU.AND P0, PT, R23, RZ, PT ;  /* 0x000000ff1700720b */ /* 0x000fc40003f0e000 */
[----:B------:R-:W-:Y:S02]  /*0690*/  FSETP.GEU.AND P1, PT, R22, RZ, PT ;  /* 0x000000ff1600720b */ /* 0x000fe40003f2e000 */
[----:B------:R-:W-:Y:S02]  /*06a0*/  FSETP.GEU.AND P2, PT, R21, RZ, PT ;  /* 0x000000ff1500720b */ /* 0x000fe40003f4e000 */
[----:B------:R-:W-:Y:S02]  /*06b0*/  SEL R19, R17, RZ, P6 ;  /* 0x000000ff11137207 */ /* 0x000fe40003000000 */
[----:B------:R-:W-:Y:S02]  /*06c0*/  FSETP.GEU.AND P3, PT, R25, RZ, PT ;  /* 0x000000ff1900720b */ /* 0x000fe40003f6e000 */
[----:B------:R-:W-:Y:S02]  /*06d0*/  FSETP.GEU.AND P4, PT, R24, RZ, PT ;  /* 0x000000ff1800720b */ /* 0x000fe40003f8e000 */
[----:B------:R-:W-:-:S02]  /*06e0*/  FSETP.GEU.AND P5, PT, R5, RZ, PT ;  /* 0x000000ff0500720b */ /* 0x000fc40003fae000 */
[----:B------:R-:W-:Y:S02]  /*06f0*/  FSETP.GEU.AND P6, PT, R20, RZ, PT ;  /* 0x000000ff1400720b */ /* 0x000fe40003fce000 */
[----:B------:R-:W-:Y:S02]  /*0700*/  SEL R18, R23, RZ, P0 ;  /* 0x000000ff17127207 */ /* 0x000fe40000000000 */
[----:B------:R-:W-:Y:S02]  /*0710*/  SEL R17, R22, RZ, P1 ;  /* 0x000000ff16117207 */ /* 0x000fe40000800000 */
[----:B------:R-:W-:Y:S02]  /*0720*/  SEL R16, R21, RZ, P2 ;  /* 0x000000ff15107207 */ /* 0x000fe40001000000 */
[----:B------:R-:W-:Y:S02]  /*0730*/  SEL R23, R25, RZ, P3 ;  /* 0x000000ff19177207 */ /* 0x000fe40001800000 */
[----:B------:R-:W-:-:S02]  /*0740*/  SEL R22, R24, RZ, P4 ;  /* 0x000000ff18167207 */ /* 0x000fc40002000000 */
[----:B------:R-:W-:Y:S02]  /*0750*/  SEL R21, R5, RZ, P5 ;  /* 0x000000ff05157207 */ /* 0x000fe40002800000 */
[----:B------:R-:W-:Y:S01]  /*0760*/  SEL R20, R20, RZ, P6 ;  /* 0x000000ff14147207 */ /* 0x000fe20003000000 */
[----:B------:R-:W-:Y:S04]  /*0770*/  STG.E.128 desc[UR4][R6.64], R12 ;  /* 0x0000000c06007986 */ /* 0x000fe8000c101d04 */
[----:B------:R-:W-:Y:S04]  /*0780*/  STG.E.128 desc[UR4][R6.64+0x800], R8 ;  /* 0x0008000806007986 */ /* 0x000fe8000c101d04 */
[----:B------:R-:W-:Y:S04]  /*0790*/  STG.E.128 desc[UR4][R2.64], R16 ;  /* 0x0000001002007986 */ /* 0x000fe8000c101d04 */
[----:B------:R-:W-:Y:S01]  /*07a0*/  STG.E.128 desc[UR4][R2.64+0x800], R20 ;  /* 0x0008001402007986 */ /* 0x000fe2000c101d04 */
[----:B------:R-:W-:Y:S05]  /*07b0*/  EXIT ;  /* 0x000000000000794d */ /* 0x000fea0003800000 */
.L_x_0:
[----:B------:R-:W-:-:S00]  /*07c0*/  BRA `(.L_x_0) ;  /* 0xfffffffc00fc7947 */ /* 0x000fc0000383ffff */
[----:B------:R-:W-:-:S00]  /*07d0*/  NOP ;  /* 0x0000000000007918 */ /* 0x000fc00000000000 */
        /* <DEDUP_REMOVED lines=10> */
.L_x_1:


//--------------------- .nv.global.init           --------------------------
	.section	.nv.global.init,"aw",@progbits
.nv.global.init:
	.type		_$_str,@object
	.size		_$_str,(_$_str_$_2 - _$_str)
_$_str:
        /*0000*/ 	.byte	0x5f, 0x5f, 0x43, 0x55, 0x44, 0x41, 0x5f, 0x46, 0x54, 0x5a, 0x00
	.type		_$_str_$_2,@object
	.size		_$_str_$_2,(.L_1 - _$_str_$_2)
_$_str_$_2:
        /*000b*/ 	.byte	0x5f, 0x5f, 0x43, 0x55, 0x44, 0x41, 0x5f, 0x50, 0x52, 0x45, 0x43, 0x5f, 0x53, 0x51, 0x52, 0x54
        /*001b*/ 	.byte	0x00
.L_1:


//--------------------- .nv.constant0.triton_poi_fused__native_batch_norm_legit_no_training_convolution_relu_2 --------------------------
	.section	.nv.constant0.triton_poi_fused__native_batch_norm_legit_no_training_convolution_relu_2,"a",@progbits
	.sectionflags	@""
	.align	4
.nv.constant0.triton_poi_fused__native_batch_norm_legit_no_training_convolution_relu_2:
	.zero		588
